//
// Generated by NVIDIA NVVM Compiler
//
// Compiler Build ID: CL-36424714
// Cuda compilation tools, release 13.0, V13.0.88
// Based on NVVM 20.0.0
//

.version 9.0
.target sm_100
.address_size 64

	// .globl	_Z9addKernelPiS_S_ii

.visible .entry _Z9addKernelPiS_S_ii(
	.param .u64 .ptr .align 1 _Z9addKernelPiS_S_ii_param_0,
	.param .u64 .ptr .align 1 _Z9addKernelPiS_S_ii_param_1,
	.param .u64 .ptr .align 1 _Z9addKernelPiS_S_ii_param_2,
	.param .u32 _Z9addKernelPiS_S_ii_param_3,
	.param .u32 _Z9addKernelPiS_S_ii_param_4
)
{
	.reg .pred 	%p<10>;
	.reg .b32 	%r<43>;
	.reg .b64 	%rd<15>;

	ld.param.u64 	%rd4, [_Z9addKernelPiS_S_ii_param_0];
	ld.param.u64 	%rd5, [_Z9addKernelPiS_S_ii_param_1];
	ld.param.u64 	%rd6, [_Z9addKernelPiS_S_ii_param_2];
	ld.param.u32 	%r11, [_Z9addKernelPiS_S_ii_param_3];
	ld.param.u32 	%r12, [_Z9addKernelPiS_S_ii_param_4];
	cvta.to.global.u64 	%rd1, %rd6;
	cvta.to.global.u64 	%rd2, %rd5;
	cvta.to.global.u64 	%rd3, %rd4;
	mov.u32 	%r13, %ctaid.x;
	mov.u32 	%r14, %ntid.x;
	mov.u32 	%r15, %tid.x;
	mad.lo.s32 	%r16, %r13, %r14, %r15;
	mul.lo.s32 	%r1, %r12, %r16;
	setp.lt.s32 	%p1, %r12, 1;
	setp.ge.s32 	%p2, %r1, %r11;
	or.pred  	%p3, %p2, %p1;
	@%p3 bra 	$L__BB0_6;
	not.b32 	%r17, %r1;
	add.s32 	%r18, %r11, %r17;
	add.s32 	%r19, %r12, -1;
	min.u32 	%r2, %r18, %r19;
	and.b32  	%r20, %r2, 3;
	setp.eq.s32 	%p4, %r20, 3;
	mov.u32 	%r41, %r1;
	@%p4 bra 	$L__BB0_4;
	add.s32 	%r21, %r2, 1;
	and.b32  	%r22, %r21, 3;
	neg.s32 	%r39, %r22;
	mov.u32 	%r41, %r1;
$L__BB0_3:
	.pragma "nounroll";
	mul.wide.s32 	%rd7, %r41, 4;
	add.s64 	%rd8, %rd1, %rd7;
	add.s64 	%rd9, %rd2, %rd7;
	add.s64 	%rd10, %rd3, %rd7;
	ld.global.u32 	%r23, [%rd10];
	ld.global.u32 	%r24, [%rd9];
	add.s32 	%r25, %r24, %r23;
	st.global.u32 	[%rd8], %r25;
	add.s32 	%r41, %r41, 1;
	add.s32 	%r39, %r39, 1;
	setp.ne.s32 	%p5, %r39, 0;
	@%p5 bra 	$L__BB0_3;
$L__BB0_4:
	setp.lt.u32 	%p6, %r2, 3;
	@%p6 bra 	$L__BB0_6;
$L__BB0_5:
	mul.wide.s32 	%rd11, %r41, 4;
	add.s64 	%rd12, %rd3, %rd11;
	ld.global.u32 	%r26, [%rd12];
	add.s64 	%rd13, %rd2, %rd11;
	ld.global.u32 	%r27, [%rd13];
	add.s32 	%r28, %r27, %r26;
	add.s64 	%rd14, %rd1, %rd11;
	st.global.u32 	[%rd14], %r28;
	ld.global.u32 	%r29, [%rd12+4];
	ld.global.u32 	%r30, [%rd13+4];
	add.s32 	%r31, %r30, %r29;
	st.global.u32 	[%rd14+4], %r31;
	ld.global.u32 	%r32, [%rd12+8];
	ld.global.u32 	%r33, [%rd13+8];
	add.s32 	%r34, %r33, %r32;
	st.global.u32 	[%rd14+8], %r34;
	ld.global.u32 	%r35, [%rd12+12];
	ld.global.u32 	%r36, [%rd13+12];
	add.s32 	%r37, %r36, %r35;
	st.global.u32 	[%rd14+12], %r37;
	add.s32 	%r41, %r41, 4;
	sub.s32 	%r38, %r41, %r1;
	setp.lt.s32 	%p7, %r38, %r12;
	setp.lt.s32 	%p8, %r41, %r11;
	and.pred  	%p9, %p8, %p7;
	@%p9 bra 	$L__BB0_5;
$L__BB0_6:
	ret;

}


// ===== COMPILED SASS (sm_100) =====

	.target	sm_100

	.elftype	@"ET_EXEC"


//--------------------- .note.nv.tkinfo           --------------------------
	.section	.note.nv.tkinfo,"",@"SHT_NOTE"
	.sectionflags	@"SHF_NOTE_NV_TKINFO"
	.tkinfo
        /*0018*/ 	.word	0x00000002
        /*0030*/ 	.string	""
        /*0030*/ 	.string	"ptxas"
        /*0030*/ 	.string	"Cuda compilation tools, release 13.0, V13.0.88"
        /*0030*/ 	.string	"Build cuda_13.0.r13.0/compiler.36424714_0"
        /*0030*/ 	.string	"-arch sm_100 -m 64 "



//--------------------- .note.nv.cuinfo           --------------------------
	.section	.note.nv.cuinfo,"",@"SHT_NOTE"
	.sectionflags	@"SHF_NOTE_NV_CUINFO"
        /*0018*/ 	.short	0x0002
        /*001a*/ 	.short	0x0064
        /*001c*/ 	.short	0x0082
	.zero		2


//--------------------- .nv.info                  --------------------------
	.section	.nv.info,"",@"SHT_CUDA_INFO"
	.align	4


	//----- nvinfo : EIATTR_REGCOUNT
	.align		4
        /*0000*/ 	.byte	0x04, 0x2f
        /*0002*/ 	.short	(.L_1 - .L_0)
	.align		4
.L_0:
        /*0004*/ 	.word	index@(_Z9addKernelPiS_S_ii)
        /*0008*/ 	.word	0x00000016


	//----- nvinfo : EIATTR_FRAME_SIZE
	.align		4
.L_1:
        /*000c*/ 	.byte	0x04, 0x11
        /*000e*/ 	.short	(.L_3 - .L_2)
	.align		4
.L_2:
        /*0010*/ 	.word	index@(_Z9addKernelPiS_S_ii)
        /*0014*/ 	.word	0x00000000


	//----- nvinfo : EIATTR_MIN_STACK_SIZE
	.align		4
.L_3:
        /*0018*/ 	.byte	0x04, 0x12
        /*001a*/ 	.short	(.L_5 - .L_4)
	.align		4
.L_4:
        /*001c*/ 	.word	index@(_Z9addKernelPiS_S_ii)
        /*0020*/ 	.word	0x00000000
.L_5:


//--------------------- .nv.compat                --------------------------
	.section	.nv.compat,"",@"SHT_CUDA_COMPAT_INFO"
	.align	4
        /*0000*/ 	.byte	0x02, 0x09, 0x00, 0x00, 0x02, 0x02, 0x01, 0x00, 0x02, 0x05, 0x05, 0x00, 0x03, 0x07, 0x01, 0x01
        /*0010*/ 	.byte	0x02, 0x03, 0x00, 0x00, 0x02, 0x06, 0x01, 0x00, 0x04, 0x0b, 0x08, 0x00, 0x09, 0x00, 0x00, 0x00
        /*0020*/ 	.byte	0x00, 0x00, 0x00, 0x00


//--------------------- .nv.info._Z9addKernelPiS_S_ii --------------------------
	.section	.nv.info._Z9addKernelPiS_S_ii,"",@"SHT_CUDA_INFO"
	.sectionflags	@""
	.align	4


	//----- nvinfo : EIATTR_CUDA_API_VERSION
	.align		4
        /*0000*/ 	.byte	0x04, 0x37
        /*0002*/ 	.short	(.L_7 - .L_6)
.L_6:
        /*0004*/ 	.word	0x00000082


	//----- nvinfo : EIATTR_KPARAM_INFO
	.align		4
.L_7:
        /*0008*/ 	.byte	0x04, 0x17
        /*000a*/ 	.short	(.L_9 - .L_8)
.L_8:
        /*000c*/ 	.word	0x00000000
        /*0010*/ 	.short	0x0004
        /*0012*/ 	.short	0x001c
        /*0014*/ 	.byte	0x00, 0xf0, 0x11, 0x00


	//----- nvinfo : EIATTR_KPARAM_INFO
	.align		4
.L_9:
        /*0018*/ 	.byte	0x04, 0x17
        /*001a*/ 	.short	(.L_11 - .L_10)
.L_10:
        /*001c*/ 	.word	0x00000000
        /*0020*/ 	.short	0x0003
        /*0022*/ 	.short	0x0018
        /*0024*/ 	.byte	0x00, 0xf0, 0x11, 0x00


	//----- nvinfo : EIATTR_KPARAM_INFO
	.align		4
.L_11:
        /*0028*/ 	.byte	0x04, 0x17
        /*002a*/ 	.short	(.L_13 - .L_12)
.L_12:
        /*002c*/ 	.word	0x00000000
        /*0030*/ 	.short	0x0002
        /*0032*/ 	.short	0x0010
        /*0034*/ 	.byte	0x00, 0xf5, 0x21, 0x00


	//----- nvinfo : EIATTR_KPARAM_INFO
	.align		4
.L_13:
        /*0038*/ 	.byte	0x04, 0x17
        /*003a*/ 	.short	(.L_15 - .L_14)
.L_14:
        /*003c*/ 	.word	0x00000000
        /*0040*/ 	.short	0x0001
        /*0042*/ 	.short	0x0008
        /*0044*/ 	.byte	0x00, 0xf5, 0x21, 0x00


	//----- nvinfo : EIATTR_KPARAM_INFO
	.align		4
.L_15:
        /*0048*/ 	.byte	0x04, 0x17
        /*004a*/ 	.short	(.L_17 - .L_16)
.L_16:
        /*004c*/ 	.word	0x00000000
        /*0050*/ 	.short	0x0000
        /*0052*/ 	.short	0x0000
        /*0054*/ 	.byte	0x00, 0xf5, 0x21, 0x00


	//----- nvinfo : EIATTR_SPARSE_MMA_MASK
	.align		4
.L_17:
        /*0058*/ 	.byte	0x03, 0x50
        /*005a*/ 	.short	0x0000


	//----- nvinfo : EIATTR_MAXREG_COUNT
	.align		4
        /*005c*/ 	.byte	0x03, 0x1b
        /*005e*/ 	.short	0x00ff


	//----- nvinfo : EIATTR_MERCURY_ISA_VERSION
	.align		4
        /*0060*/ 	.byte	0x03, 0x5f
        /*0062*/ 	.short	0x0101


	//----- nvinfo : EIATTR_VRC_CTA_INIT_COUNT
	.align		4
        /*0064*/ 	.byte	0x02, 0x4a
	.zero		1
	.zero		1


	//----- nvinfo : EIATTR_EXIT_INSTR_OFFSETS
	.align		4
        /*0068*/ 	.byte	0x04, 0x1c
        /*006a*/ 	.short	(.L_19 - .L_18)


	//   ....[0]....
.L_18:
        /*006c*/ 	.word	0x00000090


	//   ....[1]....
        /*0070*/ 	.word	0x00000270


	//   ....[2]....
        /*0074*/ 	.word	0x00000430


	//----- nvinfo : EIATTR_CRS_STACK_SIZE
	.align		4
.L_19:
        /*0078*/ 	.byte	0x04, 0x1e
        /*007a*/ 	.short	(.L_21 - .L_20)
.L_20:
        /*007c*/ 	.word	0x00000000


	//----- nvinfo : EIATTR_CBANK_PARAM_SIZE
	.align		4
.L_21:
        /*0080*/ 	.byte	0x03, 0x19
        /*0082*/ 	.short	0x0020


	//----- nvinfo : EIATTR_PARAM_CBANK
	.align		4
        /*0084*/ 	.byte	0x04, 0x0a
        /*0086*/ 	.short	(.L_23 - .L_22)
	.align		4
.L_22:
        /*0088*/ 	.word	index@(.nv.constant0._Z9addKernelPiS_S_ii)
        /*008c*/ 	.short	0x0380
        /*008e*/ 	.short	0x0020


	//----- nvinfo : EIATTR_SW_WAR
	.align		4
.L_23:
        /*0090*/ 	.byte	0x04, 0x36
        /*0092*/ 	.short	(.L_25 - .L_24)
.L_24:
        /*0094*/ 	.word	0x00000008
.L_25:


//--------------------- .nv.callgraph             --------------------------
	.section	.nv.callgraph,"",@"SHT_CUDA_CALLGRAPH"
	.align	4
	.sectionentsize	8
	.align		4
        /*0000*/ 	.word	0x00000000
	.align		4
        /*0004*/ 	.word	0xffffffff
	.align		4
        /*0008*/ 	.word	0x00000000
	.align		4
        /*000c*/ 	.word	0xfffffffe
	.align		4
        /*0010*/ 	.word	0x00000000
	.align		4
        /*0014*/ 	.word	0xfffffffd
	.align		4
        /*0018*/ 	.word	0x00000000
	.align		4
        /*001c*/ 	.word	0xfffffffc


//--------------------- .text._Z9addKernelPiS_S_ii --------------------------
	.section	.text._Z9addKernelPiS_S_ii,"ax",@progbits
	.align	128
        .global         _Z9addKernelPiS_S_ii
        .type           _Z9addKernelPiS_S_ii,@function
        .size           _Z9addKernelPiS_S_ii,(.L_x_5 - _Z9addKernelPiS_S_ii)
        .other          _Z9addKernelPiS_S_ii,@"STO_CUDA_ENTRY STV_DEFAULT"
_Z9addKernelPiS_S_ii:
.text._Z9addKernelPiS_S_ii:
[----:B------:R-:W-:Y:S01]  /*0000*/  LDC R1, c[0x0][0x37c] ;  /* 0x0000df00ff017b82 */ /* 0x000fe20000000800 */
[----:B------:R-:W0:Y:S07]  /*0010*/  S2R R5, SR_TID.X ;  /* 0x0000000000057919 */ /* 0x000e2e0000002100 */
[----:B------:R-:W0:Y:S08]  /*0020*/  S2UR UR4, SR_CTAID.X ;  /* 0x00000000000479c3 */ /* 0x000e300000002500 */
[----:B------:R-:W0:Y:S08]  /*0030*/  LDC R0, c[0x0][0x360] ;  /* 0x0000d800ff007b82 */ /* 0x000e300000000800 */
[----:B------:R-:W1:Y:S01]  /*0040*/  LDC.64 R2, c[0x0][0x398] ;  /* 0x0000e600ff027b82 */ /* 0x000e620000000a00 */
[----:B0-----:R-:W-:-:S04]  /*0050*/  IMAD R0, R0, UR4, R5 ;  /* 0x0000000400007c24 */ /* 0x001fc8000f8e0205 */
[----:B-1----:R-:W-:Y:S01]  /*0060*/  IMAD R5, R0, R3, RZ ;  /* 0x0000000300057224 */ /* 0x002fe200078e02ff */
[----:B------:R-:W-:-:S04]  /*0070*/  ISETP.GE.AND P0, PT, R3, 0x1, PT ;  /* 0x000000010300780c */ /* 0x000fc80003f06270 */
[----:B------:R-:W-:-:S13]  /*0080*/  ISETP.GE.OR P0, PT, R5, R2, !P0 ;  /* 0x000000020500720c */ /* 0x000fda0004706670 */
[----:B------:R-:W-:Y:S05]  /*0090*/  @P0 EXIT ;  /* 0x000000000000094d */ /* 0x000fea0003800000 */
[----:B------:R-:W-:Y:S01]  /*00a0*/  VIADD R0, R3, 0xffffffff ;  /* 0xffffffff03007836 */ /* 0x000fe20000000000 */
[----:B------:R-:W-:Y:S01]  /*00b0*/  LOP3.LUT R7, RZ, R5, RZ, 0x33, !PT ;  /* 0x00000005ff077212 */ /* 0x000fe200078e33ff */
[----:B------:R-:W0:Y:S01]  /*00c0*/  LDCU.64 UR4, c[0x0][0x358] ;  /* 0x00006b00ff0477ac */ /* 0x000e220008000a00 */
[----:B------:R-:W-:Y:S02]  /*00d0*/  BSSY.RECONVERGENT B0, `(.L_x_0) ;  /* 0x0000019000007945 */ /* 0x000fe40003800200 */
[----:B------:R-:W-:-:S04]  /*00e0*/  VIADDMNMX.U32 R4, R7, R2, R0, PT ;  /* 0x0000000207047246 */ /* 0x000fc80003800000 */
[C---:B------:R-:W-:Y:S02]  /*00f0*/  LOP3.LUT R0, R4.reuse, 0x3, RZ, 0xc0, !PT ;  /* 0x0000000304007812 */ /* 0x040fe400078ec0ff */
[----:B------:R-:W-:Y:S02]  /*0100*/  ISETP.GE.U32.AND P0, PT, R4, 0x3, PT ;  /* 0x000000030400780c */ /* 0x000fe40003f06070 */
[----:B------:R-:W-:Y:S01]  /*0110*/  ISETP.NE.AND P1, PT, R0, 0x3, PT ;  /* 0x000000030000780c */ /* 0x000fe20003f25270 */
[----:B------:R-:W-:-:S12]  /*0120*/  IMAD.MOV.U32 R0, RZ, RZ, R5 ;  /* 0x000000ffff007224 */ /* 0x000fd800078e0005 */
[----:B0-----:R-:W-:Y:S05]  /*0130*/  @!P1 BRA `(.L_x_1) ;  /* 0x0000000000489947 */ /* 0x001fea0003800000 */
[----:B------:R-:W0:Y:S01]  /*0140*/  LDC.64 R6, c[0x0][0x390] ;  /* 0x0000e400ff067b82 */ /* 0x000e220000000a00 */
[----:B------:R-:W-:Y:S01]  /*0150*/  IADD3 R4, PT, PT, R4, 0x1, RZ ;  /* 0x0000000104047810 */ /* 0x000fe20007ffe0ff */
[----:B------:R-:W-:-:S03]  /*0160*/  IMAD.MOV.U32 R0, RZ, RZ, R5 ;  /* 0x000000ffff007224 */ /* 0x000fc600078e0005 */
[----:B------:R-:W-:-:S03]  /*0170*/  LOP3.LUT R4, R4, 0x3, RZ, 0xc0, !PT ;  /* 0x0000000304047812 */ /* 0x000fc600078ec0ff */
[----:B------:R-:W1:Y:S01]  /*0180*/  LDC.64 R8, c[0x0][0x380] ;  /* 0x0000e000ff087b82 */ /* 0x000e620000000a00 */
[----:B------:R-:W-:-:S07]  /*0190*/  IADD3 R4, PT, PT, -R4, RZ, RZ ;  /* 0x000000ff04047210 */ /* 0x000fce0007ffe1ff */
[----:B------:R-:W2:Y:S02]  /*01a0*/  LDC.64 R10, c[0x0][0x388] ;  /* 0x0000e200ff0a7b82 */ /* 0x000ea40000000a00 */
.L_x_2:
[----:B--2---:R-:W-:-:S04]  /*01b0*/  IMAD.WIDE R14, R0, 0x4, R10 ;  /* 0x00000004000e7825 */ /* 0x004fc800078e020a */
[C---:B-1----:R-:W-:Y:S02]  /*01c0*/  IMAD.WIDE R16, R0.reuse, 0x4, R8 ;  /* 0x0000000400107825 */ /* 0x042fe400078e0208 */
[----:B------:R-:W2:Y:S04]  /*01d0*/  LDG.E R15, desc[UR4][R14.64] ;  /* 0x000000040e0f7981 */ /* 0x000ea8000c1e1900 */
[----:B------:R-:W2:Y:S01]  /*01e0*/  LDG.E R16, desc[UR4][R16.64] ;  /* 0x0000000410107981 */ /* 0x000ea2000c1e1900 */
[----:B0--3--:R-:W-:Y:S01]  /*01f0*/  IMAD.WIDE R12, R0, 0x4, R6 ;  /* 0x00000004000c7825 */ /* 0x009fe200078e0206 */
[----:B------:R-:W-:-:S03]  /*0200*/  IADD3 R4, PT, PT, R4, 0x1, RZ ;  /* 0x0000000104047810 */ /* 0x000fc60007ffe0ff */
[----:B------:R-:W-:Y:S01]  /*0210*/  VIADD R0, R0, 0x1 ;  /* 0x0000000100007836 */ /* 0x000fe20000000000 */
[----:B------:R-:W-:Y:S01]  /*0220*/  ISETP.NE.AND P1, PT, R4, RZ, PT ;  /* 0x000000ff0400720c */ /* 0x000fe20003f25270 */
[----:B--2---:R-:W-:-:S05]  /*0230*/  IMAD.IADD R19, R16, 0x1, R15 ;  /* 0x0000000110137824 */ /* 0x004fca00078e020f */
[----:B------:R3:W-:Y:S07]  /*0240*/  STG.E desc[UR4][R12.64], R19 ;  /* 0x000000130c007986 */ /* 0x0007ee000c101904 */
[----:B------:R-:W-:Y:S05]  /*0250*/  @P1 BRA `(.L_x_2) ;  /* 0xfffffffc00d41947 */ /* 0x000fea000383ffff */
.L_x_1:
[----:B------:R-:W-:Y:S05]  /*0260*/  BSYNC.RECONVERGENT B0 ;  /* 0x0000000000007941 */ /* 0x000fea0003800200 */
.L_x_0:
[----:B------:R-:W-:Y:S05]  /*0270*/  @!P0 EXIT ;  /* 0x000000000000894d */ /* 0x000fea0003800000 */
.L_x_3:
[----:B------:R-:W0:Y:S08]  /*0280*/  LDC.64 R6, c[0x0][0x380] ;  /* 0x0000e000ff067b82 */ /* 0x000e300000000a00 */
[----:B------:R-:W1:Y:S08]  /*0290*/  LDC.64 R8, c[0x0][0x388] ;  /* 0x0000e200ff087b82 */ /* 0x000e700000000a00 */
[----:B------:R-:W2:Y:S01]  /*02a0*/  LDC.64 R10, c[0x0][0x390] ;  /* 0x0000e400ff0a7b82 */ /* 0x000ea20000000a00 */
[----:B0-----:R-:W-:-:S05]  /*02b0*/  IMAD.WIDE R6, R0, 0x4, R6 ;  /* 0x0000000400067825 */ /* 0x001fca00078e0206 */
[----:B------:R-:W4:Y:S01]  /*02c0*/  LDG.E R4, desc[UR4][R6.64] ;  /* 0x0000000406047981 */ /* 0x000f22000c1e1900 */
[----:B-1----:R-:W-:-:S05]  /*02d0*/  IMAD.WIDE R8, R0, 0x4, R8 ;  /* 0x0000000400087825 */ /* 0x002fca00078e0208 */
[----:B---3--:R-:W4:Y:S01]  /*02e0*/  LDG.E R13, desc[UR4][R8.64] ;  /* 0x00000004080d7981 */ /* 0x008f22000c1e1900 */
[----:B--2---:R-:W-:Y:S01]  /*02f0*/  IMAD.WIDE R10, R0, 0x4, R10 ;  /* 0x00000004000a7825 */ /* 0x004fe200078e020a */
[----:B----4-:R-:W-:-:S05]  /*0300*/  IADD3 R13, PT, PT, R4, R13, RZ ;  /* 0x0000000d040d7210 */ /* 0x010fca0007ffe0ff */
[----:B------:R0:W-:Y:S04]  /*0310*/  STG.E desc[UR4][R10.64], R13 ;  /* 0x0000000d0a007986 */ /* 0x0001e8000c101904 */
[----:B------:R-:W2:Y:S04]  /*0320*/  LDG.E R4, desc[UR4][R6.64+0x4] ;  /* 0x0000040406047981 */ /* 0x000ea8000c1e1900 */
[----:B------:R-:W2:Y:S02]  /*0330*/  LDG.E R15, desc[UR4][R8.64+0x4] ;  /* 0x00000404080f7981 */ /* 0x000ea4000c1e1900 */
[----:B--2---:R-:W-:-:S05]  /*0340*/  IMAD.IADD R15, R4, 0x1, R15 ;  /* 0x00000001040f7824 */ /* 0x004fca00078e020f */
[----:B------:R0:W-:Y:S04]  /*0350*/  STG.E desc[UR4][R10.64+0x4], R15 ;  /* 0x0000040f0a007986 */ /* 0x0001e8000c101904 */
[----:B------:R-:W2:Y:S04]  /*0360*/  LDG.E R4, desc[UR4][R6.64+0x8] ;  /* 0x0000080406047981 */ /* 0x000ea8000c1e1900 */
[----:B------:R-:W2:Y:S02]  /*0370*/  LDG.E R17, desc[UR4][R8.64+0x8] ;  /* 0x0000080408117981 */ /* 0x000ea4000c1e1900 */
[----:B--2---:R-:W-:-:S05]  /*0380*/  IADD3 R17, PT, PT, R4, R17, RZ ;  /* 0x0000001104117210 */ /* 0x004fca0007ffe0ff */
[----:B------:R0:W-:Y:S04]  /*0390*/  STG.E desc[UR4][R10.64+0x8], R17 ;  /* 0x000008110a007986 */ /* 0x0001e8000c101904 */
[----:B------:R-:W2:Y:S04]  /*03a0*/  LDG.E R4, desc[UR4][R6.64+0xc] ;  /* 0x00000c0406047981 */ /* 0x000ea8000c1e1900 */
[----:B------:R-:W2:Y:S01]  /*03b0*/  LDG.E R19, desc[UR4][R8.64+0xc] ;  /* 0x00000c0408137981 */ /* 0x000ea2000c1e1900 */
[----:B------:R-:W-:-:S04]  /*03c0*/  IADD3 R0, PT, PT, R0, 0x4, RZ ;  /* 0x0000000400007810 */ /* 0x000fc80007ffe0ff */
[----:B------:R-:W-:Y:S01]  /*03d0*/  ISETP.GE.AND P0, PT, R0, R2, PT ;  /* 0x000000020000720c */ /* 0x000fe20003f06270 */
[----:B--2---:R-:W-:Y:S02]  /*03e0*/  IMAD.IADD R19, R4, 0x1, R19 ;  /* 0x0000000104137824 */ /* 0x004fe400078e0213 */
[----:B------:R-:W-:-:S03]  /*03f0*/  IMAD.IADD R4, R0, 0x1, -R5 ;  /* 0x0000000100047824 */ /* 0x000fc600078e0a05 */
[----:B------:R0:W-:Y:S02]  /*0400*/  STG.E desc[UR4][R10.64+0xc], R19 ;  /* 0x00000c130a007986 */ /* 0x0001e4000c101904 */
[----:B------:R-:W-:-:S13]  /*0410*/  ISETP.LT.AND P1, PT, R4, R3, PT ;  /* 0x000000030400720c */ /* 0x000fda0003f21270 */
[----:B0-----:R-:W-:Y:S05]  /*0420*/  @!P0 BRA P1, `(.L_x_3) ;  /* 0xfffffffc00948947 */ /* 0x001fea000083ffff */
[----:B------:R-:W-:Y:S05]  /*0430*/  EXIT ;  /* 0x000000000000794d */ /* 0x000fea0003800000 */
.L_x_4:
[----:B------:R-:W-:-:S00]  /*0440*/  BRA `(.L_x_4) ;  /* 0xfffffffc00fc7947 */ /* 0x000fc0000383ffff */
[----:B------:R-:W-:-:S00]  /*0450*/  NOP ;  /* 0x0000000000007918 */ /* 0x000fc00000000000 */
        /* <DEDUP_REMOVED lines=10> */
.L_x_5:


//--------------------- .nv.shared.reserved.0     --------------------------
	.section	.nv.shared.reserved.0,"aw",@nobits
	.weak		__nv_reservedSMEM_offset_0_alias
	.size		__nv_reservedSMEM_offset_0_alias, 0, 64
	.other		__nv_reservedSMEM_offset_0_alias,@"STO_CUDA_RESERVED_SHARED STV_DEFAULT"
__nv_reservedSMEM_offset_0_alias:
	.zero		0
	.zero		64


//--------------------- .nv.constant0._Z9addKernelPiS_S_ii --------------------------
	.section	.nv.constant0._Z9addKernelPiS_S_ii,"a",@progbits
	.sectionflags	@""
	.align	4
.nv.constant0._Z9addKernelPiS_S_ii:
	.zero		928


//--------------------- SYMBOLS --------------------------

	.type		.nv.reservedSmem.offset0,@object
	.size		.nv.reservedSmem.offset0,0x4
